	.headerflags	@"EF_CUDA_TEXMODE_UNIFIED EF_CUDA_64BIT_ADDRESS EF_CUDA_ACCELERATORS EF_CUDA_SM90 EF_CUDA_VIRTUAL_SM(EF_CUDA_SM90)"
	.elftype	@"ET_EXEC"


//--------------------- .nv.info                  --------------------------
	.section	.nv.info,"",@"SHT_CUDA_INFO"
	.align	4


	//----- nvinfo : EIATTR_REGCOUNT
	.align		4
        /*0000*/ 	.byte	0x04, 0x2f
        /*0002*/ 	.short	(.L_1 - .L_0)
	.align		4
.L_0:
        /*0004*/ 	.word	index@(triton_poi_fused_leaky_relu_0)
        /*0008*/ 	.word	0x00000008


	//----- nvinfo : EIATTR_MIN_STACK_SIZE
	.align		4
.L_1:
        /*000c*/ 	.byte	0x04, 0x12
        /*000e*/ 	.short	(.L_3 - .L_2)
	.align		4
.L_2:
        /*0010*/ 	.word	index@(triton_poi_fused_leaky_relu_0)
        /*0014*/ 	.word	0x00000000


	//----- nvinfo : EIATTR_FRAME_SIZE
	.align		4
.L_3:
        /*0018*/ 	.byte	0x04, 0x11
        /*001a*/ 	.short	(.L_5 - .L_4)
	.align		4
.L_4:
        /*001c*/ 	.word	index@(triton_poi_fused_leaky_relu_0)
        /*0020*/ 	.word	0x00000000


	//----- nvinfo : EIATTR_MIN_STACK_SIZE
	.align		4
.L_5:
        /*0024*/ 	.byte	0x04, 0x12
        /*0026*/ 	.short	(.L_7 - .L_6)
	.align		4
.L_6:
        /*0028*/ 	.word	index@(triton_poi_fused_leaky_relu_0)
        /*002c*/ 	.word	0x00000000
.L_7:


//--------------------- .nv.info.triton_poi_fused_leaky_relu_0 --------------------------
	.section	.nv.info.triton_poi_fused_leaky_relu_0,"",@"SHT_CUDA_INFO"
	.sectionflags	@""
	.align	4


	//----- nvinfo : EIATTR_CUDA_API_VERSION
	.align		4
        /*0000*/ 	.byte	0x04, 0x37
        /*0002*/ 	.short	(.L_9 - .L_8)
.L_8:
        /*0004*/ 	.word	0x0000007c


	//----- nvinfo : EIATTR_KPARAM_INFO
	.align		4
.L_9:
        /*0008*/ 	.byte	0x04, 0x17
        /*000a*/ 	.short	(.L_11 - .L_10)
.L_10:
        /*000c*/ 	.word	0x00000000
        /*0010*/ 	.short	0x0001
        /*0012*/ 	.short	0x0008
        /*0014*/ 	.byte	0x00, 0xf0, 0x11, 0x00


	//----- nvinfo : EIATTR_KPARAM_INFO
	.align		4
.L_11:
        /*0018*/ 	.byte	0x04, 0x17
        /*001a*/ 	.short	(.L_13 - .L_12)
.L_12:
        /*001c*/ 	.word	0x00000000
        /*0020*/ 	.short	0x0000
        /*0022*/ 	.short	0x0000
        /*0024*/ 	.byte	0x00, 0xf4, 0x21, 0x00


	//----- nvinfo : EIATTR_SPARSE_MMA_MASK
	.align		4
.L_13:
        /*0028*/ 	.byte	0x03, 0x50
        /*002a*/ 	.short	0x0000


	//----- nvinfo : EIATTR_MAXREG_COUNT
	.align		4
        /*002c*/ 	.byte	0x03, 0x1b
        /*002e*/ 	.short	0x00ff


	//----- nvinfo : EIATTR_EXIT_INSTR_OFFSETS
	.align		4
        /*0030*/ 	.byte	0x04, 0x1c
        /*0032*/ 	.short	(.L_15 - .L_14)


	//   ....[0]....
.L_14:
        /*0034*/ 	.word	0x000000f0


	//----- nvinfo : EIATTR_REQNTID
	.align		4
.L_15:
        /*0038*/ 	.byte	0x04, 0x10
        /*003a*/ 	.short	(.L_17 - .L_16)
.L_16:
        /*003c*/ 	.word	0x00000080
        /*0040*/ 	.word	0x00000001
        /*0044*/ 	.word	0x00000001


	//----- nvinfo : EIATTR_CBANK_PARAM_SIZE
	.align		4
.L_17:
        /*0048*/ 	.byte	0x03, 0x19
        /*004a*/ 	.short	0x000c


	//----- nvinfo : EIATTR_PARAM_CBANK
	.align		4
        /*004c*/ 	.byte	0x04, 0x0a
        /*004e*/ 	.short	(.L_19 - .L_18)
	.align		4
.L_18:
        /*0050*/ 	.word	index@(.nv.constant0.triton_poi_fused_leaky_relu_0)
        /*0054*/ 	.short	0x0210
        /*0056*/ 	.short	0x000c


	//----- nvinfo : EIATTR_SW_WAR
	.align		4
.L_19:
        /*0058*/ 	.byte	0x04, 0x36
        /*005a*/ 	.short	(.L_21 - .L_20)
.L_20:
        /*005c*/ 	.word	0x00000008
.L_21:


//--------------------- .nv.callgraph             --------------------------
	.section	.nv.callgraph,"",@"SHT_CUDA_CALLGRAPH"
	.align	4
	.sectionentsize	8
	.align		4
        /*0000*/ 	.word	0x00000000
	.align		4
        /*0004*/ 	.word	0xffffffff
	.align		4
        /*0008*/ 	.word	0x00000000
	.align		4
        /*000c*/ 	.word	0xfffffffe
	.align		4
        /*0010*/ 	.word	0x00000000
	.align		4
        /*0014*/ 	.word	0xfffffffd
	.align		4
        /*0018*/ 	.word	0x00000000
	.align		4
        /*001c*/ 	.word	0xfffffffc


//--------------------- .text.triton_poi_fused_leaky_relu_0 --------------------------
	.section	.text.triton_poi_fused_leaky_relu_0,"ax",@progbits
	.align	128
        .global         triton_poi_fused_leaky_relu_0
        .type           triton_poi_fused_leaky_relu_0,@function
        .size           triton_poi_fused_leaky_relu_0,(.L_x_1 - triton_poi_fused_leaky_relu_0)
        .other          triton_poi_fused_leaky_relu_0,@"STO_CUDA_ENTRY STV_DEFAULT"
triton_poi_fused_leaky_relu_0:
.text.triton_poi_fused_leaky_relu_0:
[----:B------:R-:W-:Y:S01]  /*0000*/  LDC R1, c[0x0][0x28] ;  /* 0x00000a00ff017b82 */ /* 0x000fe20000000800 */
[----:B------:R-:W1:Y:S07]  /*0010*/  S2R R0, SR_TID.X ;  /* 0x0000000000007919 */ /* 0x000e6e0000002100 */
[----:B------:R-:W2:Y:S01]  /*0020*/  LDC.64 R2, c[0x0][0x210] ;  /* 0x00008400ff027b82 */ /* 0x000ea20000000a00 */
[----:B------:R-:W-:Y:S01]  /*0030*/  ULDC.64 UR4, c[0x0][0x208] ;  /* 0x0000820000047ab9 */ /* 0x000fe20000000a00 */
[----:B------:R-:W3:Y:S01]  /*0040*/  S2R R5, SR_CTAID.X ;  /* 0x0000000000057919 */ /* 0x000ee20000002500 */
[----:B-1----:R-:W-:-:S04]  /*0050*/  SHF.L.U32 R0, R0, 0x1, RZ ;  /* 0x0000000100007819 */ /* 0x002fc800000006ff */
[----:B------:R-:W-:-:S04]  /*0060*/  LOP3.LUT R0, R0, 0xfe, RZ, 0xc0, !PT ;  /* 0x000000fe00007812 */ /* 0x000fc800078ec0ff */
[----:B---3--:R-:W-:-:S05]  /*0070*/  LEA R5, R5, R0, 0x8 ;  /* 0x0000000005057211 */ /* 0x008fca00078e40ff */
[----:B--2---:R-:W-:-:S05]  /*0080*/  IMAD.WIDE R2, R5, 0x4, R2 ;  /* 0x0000000405027825 */ /* 0x004fca00078e0202 */
[----:B------:R-:W2:Y:S02]  /*0090*/  LDG.E.64 R4, desc[UR4][R2.64] ;  /* 0x0000000402047981 */ /* 0x000ea4000c1e1b00 */
[----:B--2---:R-:W-:Y:S02]  /*00a0*/  FSETP.GT.AND P0, PT, R4, RZ, PT ;  /* 0x000000ff0400720b */ /* 0x004fe40003f04000 */
[----:B------:R-:W-:-:S11]  /*00b0*/  FSETP.GT.AND P1, PT, R5, RZ, PT ;  /* 0x000000ff0500720b */ /* 0x000fd60003f24000 */
[----:B------:R-:W-:Y:S02]  /*00c0*/  @!P0 FMUL R4, R4, 0.20000000298023223877 ;  /* 0x3e4ccccd04048820 */ /* 0x000fe40000400000 */
[----:B------:R-:W-:-:S05]  /*00d0*/  @!P1 FMUL R5, R5, 0.20000000298023223877 ;  /* 0x3e4ccccd05059820 */ /* 0x000fca0000400000 */
[----:B------:R-:W-:Y:S01]  /*00e0*/  STG.E.64 desc[UR4][R2.64], R4 ;  /* 0x0000000402007986 */ /* 0x000fe2000c101b04 */
[----:B------:R-:W-:Y:S05]  /*00f0*/  EXIT ;  /* 0x000000000000794d */ /* 0x000fea0003800000 */
.L_x_0:
[----:B------:R-:W-:-:S00]  /*0100*/  BRA `(.L_x_0) ;  /* 0xfffffffc00fc7947 */ /* 0x000fc0000383ffff */
[----:B------:R-:W-:-:S00]  /*0110*/  NOP ;  /* 0x0000000000007918 */ /* 0x000fc00000000000 */
        /* <DEDUP_REMOVED lines=14> */
.L_x_1:


//--------------------- .nv.constant0.triton_poi_fused_leaky_relu_0 --------------------------
	.section	.nv.constant0.triton_poi_fused_leaky_relu_0,"a",@progbits
	.sectionflags	@""
	.align	4
.nv.constant0.triton_poi_fused_leaky_relu_0:
	.zero		540
